//
// Generated by NVIDIA NVVM Compiler
//
// Compiler Build ID: CL-36424714
// Cuda compilation tools, release 13.0, V13.0.88
// Based on NVVM 20.0.0
//

.version 9.0
.target sm_100
.address_size 64

	// .globl	_Z21dotProductWarpShufflePfS_S_
// _ZZ16dotProductGlobalPfS_S_S_E5sdata has been demoted
// _ZZ16dotProductSharedPfS_S_E9sharedSum has been demoted

.visible .entry _Z21dotProductWarpShufflePfS_S_(
	.param .u64 .ptr .align 1 _Z21dotProductWarpShufflePfS_S__param_0,
	.param .u64 .ptr .align 1 _Z21dotProductWarpShufflePfS_S__param_1,
	.param .u64 .ptr .align 1 _Z21dotProductWarpShufflePfS_S__param_2
)
{
	.reg .pred 	%p<9>;
	.reg .b32 	%r<21>;
	.reg .b32 	%f<21>;
	.reg .b64 	%rd<10>;

	ld.param.u64 	%rd3, [_Z21dotProductWarpShufflePfS_S__param_0];
	ld.param.u64 	%rd4, [_Z21dotProductWarpShufflePfS_S__param_1];
	ld.param.u64 	%rd5, [_Z21dotProductWarpShufflePfS_S__param_2];
	mov.u32 	%r7, %ctaid.x;
	mov.u32 	%r1, %ntid.x;
	mov.u32 	%r2, %tid.x;
	mad.lo.s32 	%r20, %r7, %r1, %r2;
	setp.gt.s32 	%p1, %r20, 16777215;
	mov.f32 	%f20, 0f00000000;
	@%p1 bra 	$L__BB0_3;
	mov.u32 	%r8, %nctaid.x;
	mul.lo.s32 	%r4, %r8, %r1;
	cvta.to.global.u64 	%rd1, %rd3;
	cvta.to.global.u64 	%rd2, %rd4;
	mov.f32 	%f20, 0f00000000;
$L__BB0_2:
	mul.wide.s32 	%rd6, %r20, 4;
	add.s64 	%rd7, %rd1, %rd6;
	ld.global.f32 	%f7, [%rd7];
	add.s64 	%rd8, %rd2, %rd6;
	ld.global.f32 	%f8, [%rd8];
	fma.rn.f32 	%f20, %f7, %f8, %f20;
	add.s32 	%r20, %r20, %r4;
	setp.lt.s32 	%p2, %r20, 16777216;
	@%p2 bra 	$L__BB0_2;
$L__BB0_3:
	mov.b32 	%r9, %f20;
	shfl.sync.down.b32	%r10|%p3, %r9, 16, 31, -1;
	mov.b32 	%f9, %r10;
	add.f32 	%f10, %f20, %f9;
	mov.b32 	%r11, %f10;
	shfl.sync.down.b32	%r12|%p4, %r11, 8, 31, -1;
	mov.b32 	%f11, %r12;
	add.f32 	%f12, %f10, %f11;
	mov.b32 	%r13, %f12;
	shfl.sync.down.b32	%r14|%p5, %r13, 4, 31, -1;
	mov.b32 	%f13, %r14;
	add.f32 	%f14, %f12, %f13;
	mov.b32 	%r15, %f14;
	shfl.sync.down.b32	%r16|%p6, %r15, 2, 31, -1;
	mov.b32 	%f15, %r16;
	add.f32 	%f16, %f14, %f15;
	mov.b32 	%r17, %f16;
	shfl.sync.down.b32	%r18|%p7, %r17, 1, 31, -1;
	mov.b32 	%f17, %r18;
	add.f32 	%f4, %f16, %f17;
	and.b32  	%r19, %r2, 31;
	setp.ne.s32 	%p8, %r19, 0;
	@%p8 bra 	$L__BB0_5;
	cvta.to.global.u64 	%rd9, %rd5;
	atom.global.add.f32 	%f18, [%rd9], %f4;
$L__BB0_5:
	ret;

}
	// .globl	_Z16dotProductGlobalPfS_S_S_
.visible .entry _Z16dotProductGlobalPfS_S_S_(
	.param .u64 .ptr .align 1 _Z16dotProductGlobalPfS_S_S__param_0,
	.param .u64 .ptr .align 1 _Z16dotProductGlobalPfS_S_S__param_1,
	.param .u64 .ptr .align 1 _Z16dotProductGlobalPfS_S_S__param_2,
	.param .u64 .ptr .align 1 _Z16dotProductGlobalPfS_S_S__param_3
)
{
	.reg .pred 	%p<7>;
	.reg .b32 	%r<18>;
	.reg .b32 	%f<14>;
	.reg .b64 	%rd<12>;
	// demoted variable
	.shared .align 4 .b8 _ZZ16dotProductGlobalPfS_S_S_E5sdata[1024];
	ld.param.u64 	%rd3, [_Z16dotProductGlobalPfS_S_S__param_0];
	ld.param.u64 	%rd4, [_Z16dotProductGlobalPfS_S_S__param_1];
	ld.param.u64 	%rd5, [_Z16dotProductGlobalPfS_S_S__param_3];
	mov.u32 	%r1, %tid.x;
	mov.u32 	%r2, %ctaid.x;
	mov.u32 	%r17, %ntid.x;
	mad.lo.s32 	%r16, %r2, %r17, %r1;
	setp.gt.s32 	%p1, %r16, 16777215;
	mov.f32 	%f13, 0f00000000;
	@%p1 bra 	$L__BB1_3;
	mov.u32 	%r11, %nctaid.x;
	mul.lo.s32 	%r5, %r11, %r17;
	cvta.to.global.u64 	%rd1, %rd3;
	cvta.to.global.u64 	%rd2, %rd4;
	mov.f32 	%f13, 0f00000000;
$L__BB1_2:
	mul.wide.s32 	%rd6, %r16, 4;
	add.s64 	%rd7, %rd1, %rd6;
	ld.global.f32 	%f6, [%rd7];
	add.s64 	%rd8, %rd2, %rd6;
	ld.global.f32 	%f7, [%rd8];
	fma.rn.f32 	%f13, %f6, %f7, %f13;
	add.s32 	%r16, %r16, %r5;
	setp.lt.s32 	%p2, %r16, 16777216;
	@%p2 bra 	$L__BB1_2;
$L__BB1_3:
	shl.b32 	%r12, %r1, 2;
	mov.u32 	%r13, _ZZ16dotProductGlobalPfS_S_S_E5sdata;
	add.s32 	%r8, %r13, %r12;
	st.shared.f32 	[%r8], %f13;
	bar.sync 	0;
	setp.lt.u32 	%p3, %r17, 2;
	@%p3 bra 	$L__BB1_7;
$L__BB1_4:
	shr.u32 	%r10, %r17, 1;
	setp.ge.u32 	%p4, %r1, %r10;
	@%p4 bra 	$L__BB1_6;
	shl.b32 	%r14, %r10, 2;
	add.s32 	%r15, %r8, %r14;
	ld.shared.f32 	%f8, [%r15];
	ld.shared.f32 	%f9, [%r8];
	add.f32 	%f10, %f8, %f9;
	st.shared.f32 	[%r8], %f10;
$L__BB1_6:
	bar.sync 	0;
	setp.gt.u32 	%p5, %r17, 3;
	mov.u32 	%r17, %r10;
	@%p5 bra 	$L__BB1_4;
$L__BB1_7:
	setp.ne.s32 	%p6, %r1, 0;
	@%p6 bra 	$L__BB1_9;
	ld.shared.f32 	%f11, [_ZZ16dotProductGlobalPfS_S_S_E5sdata];
	cvta.to.global.u64 	%rd9, %rd5;
	mul.wide.u32 	%rd10, %r2, 4;
	add.s64 	%rd11, %rd9, %rd10;
	st.global.f32 	[%rd11], %f11;
$L__BB1_9:
	ret;

}
	// .globl	_Z16dotProductSharedPfS_S_
.visible .entry _Z16dotProductSharedPfS_S_(
	.param .u64 .ptr .align 1 _Z16dotProductSharedPfS_S__param_0,
	.param .u64 .ptr .align 1 _Z16dotProductSharedPfS_S__param_1,
	.param .u64 .ptr .align 1 _Z16dotProductSharedPfS_S__param_2
)
{
	.reg .pred 	%p<7>;
	.reg .b32 	%r<18>;
	.reg .b32 	%f<15>;
	.reg .b64 	%rd<10>;
	// demoted variable
	.shared .align 4 .b8 _ZZ16dotProductSharedPfS_S_E9sharedSum[1024];
	ld.param.u64 	%rd3, [_Z16dotProductSharedPfS_S__param_0];
	ld.param.u64 	%rd4, [_Z16dotProductSharedPfS_S__param_1];
	ld.param.u64 	%rd5, [_Z16dotProductSharedPfS_S__param_2];
	mov.u32 	%r1, %tid.x;
	mov.u32 	%r10, %ctaid.x;
	mov.u32 	%r17, %ntid.x;
	mad.lo.s32 	%r16, %r10, %r17, %r1;
	setp.gt.s32 	%p1, %r16, 16777215;
	mov.f32 	%f14, 0f00000000;
	@%p1 bra 	$L__BB2_3;
	mov.u32 	%r11, %nctaid.x;
	mul.lo.s32 	%r4, %r11, %r17;
	cvta.to.global.u64 	%rd1, %rd3;
	cvta.to.global.u64 	%rd2, %rd4;
	mov.f32 	%f14, 0f00000000;
$L__BB2_2:
	mul.wide.s32 	%rd6, %r16, 4;
	add.s64 	%rd7, %rd1, %rd6;
	ld.global.f32 	%f6, [%rd7];
	add.s64 	%rd8, %rd2, %rd6;
	ld.global.f32 	%f7, [%rd8];
	fma.rn.f32 	%f14, %f6, %f7, %f14;
	add.s32 	%r16, %r16, %r4;
	setp.lt.s32 	%p2, %r16, 16777216;
	@%p2 bra 	$L__BB2_2;
$L__BB2_3:
	shl.b32 	%r12, %r1, 2;
	mov.u32 	%r13, _ZZ16dotProductSharedPfS_S_E9sharedSum;
	add.s32 	%r7, %r13, %r12;
	st.shared.f32 	[%r7], %f14;
	bar.sync 	0;
	setp.lt.u32 	%p3, %r17, 2;
	@%p3 bra 	$L__BB2_7;
$L__BB2_4:
	shr.u32 	%r9, %r17, 1;
	setp.ge.u32 	%p4, %r1, %r9;
	@%p4 bra 	$L__BB2_6;
	shl.b32 	%r14, %r9, 2;
	add.s32 	%r15, %r7, %r14;
	ld.shared.f32 	%f8, [%r15];
	ld.shared.f32 	%f9, [%r7];
	add.f32 	%f10, %f8, %f9;
	st.shared.f32 	[%r7], %f10;
$L__BB2_6:
	bar.sync 	0;
	setp.gt.u32 	%p5, %r17, 3;
	mov.u32 	%r17, %r9;
	@%p5 bra 	$L__BB2_4;
$L__BB2_7:
	setp.ne.s32 	%p6, %r1, 0;
	@%p6 bra 	$L__BB2_9;
	ld.shared.f32 	%f11, [_ZZ16dotProductSharedPfS_S_E9sharedSum];
	cvta.to.global.u64 	%rd9, %rd5;
	atom.global.add.f32 	%f12, [%rd9], %f11;
$L__BB2_9:
	ret;

}


// ===== COMPILED SASS (sm_100) =====

	.target	sm_100

	.elftype	@"ET_EXEC"


//--------------------- .note.nv.tkinfo           --------------------------
	.section	.note.nv.tkinfo,"",@"SHT_NOTE"
	.sectionflags	@"SHF_NOTE_NV_TKINFO"
	.tkinfo
        /*0018*/ 	.word	0x00000002
        /*0030*/ 	.string	""
        /*0030*/ 	.string	"ptxas"
        /*0030*/ 	.string	"Cuda compilation tools, release 13.0, V13.0.88"
        /*0030*/ 	.string	"Build cuda_13.0.r13.0/compiler.36424714_0"
        /*0030*/ 	.string	"-arch sm_100 -m 64 "



//--------------------- .note.nv.cuinfo           --------------------------
	.section	.note.nv.cuinfo,"",@"SHT_NOTE"
	.sectionflags	@"SHF_NOTE_NV_CUINFO"
        /*0018*/ 	.short	0x0002
        /*001a*/ 	.short	0x0064
        /*001c*/ 	.short	0x0082
	.zero		2


//--------------------- .nv.info                  --------------------------
	.section	.nv.info,"",@"SHT_CUDA_INFO"
	.align	4


	//----- nvinfo : EIATTR_REGCOUNT
	.align		4
        /*0000*/ 	.byte	0x04, 0x2f
        /*0002*/ 	.short	(.L_1 - .L_0)
	.align		4
.L_0:
        /*0004*/ 	.word	index@(_Z21dotProductWarpShufflePfS_S_)
        /*0008*/ 	.word	0x0000000f


	//----- nvinfo : EIATTR_FRAME_SIZE
	.align		4
.L_1:
        /*000c*/ 	.byte	0x04, 0x11
        /*000e*/ 	.short	(.L_3 - .L_2)
	.align		4
.L_2:
        /*0010*/ 	.word	index@(_Z21dotProductWarpShufflePfS_S_)
        /*0014*/ 	.word	0x00000000


	//----- nvinfo : EIATTR_REGCOUNT
	.align		4
.L_3:
        /*0018*/ 	.byte	0x04, 0x2f
        /*001a*/ 	.short	(.L_5 - .L_4)
	.align		4
.L_4:
        /*001c*/ 	.word	index@(_Z16dotProductGlobalPfS_S_S_)
        /*0020*/ 	.word	0x00000012


	//----- nvinfo : EIATTR_FRAME_SIZE
	.align		4
.L_5:
        /*0024*/ 	.byte	0x04, 0x11
        /*0026*/ 	.short	(.L_7 - .L_6)
	.align		4
.L_6:
        /*0028*/ 	.word	index@(_Z16dotProductGlobalPfS_S_S_)
        /*002c*/ 	.word	0x00000000


	//----- nvinfo : EIATTR_REGCOUNT
	.align		4
.L_7:
        /*0030*/ 	.byte	0x04, 0x2f
        /*0032*/ 	.short	(.L_9 - .L_8)
	.align		4
.L_8:
        /*0034*/ 	.word	index@(_Z16dotProductSharedPfS_S_)
        /*0038*/ 	.word	0x00000012


	//----- nvinfo : EIATTR_FRAME_SIZE
	.align		4
.L_9:
        /*003c*/ 	.byte	0x04, 0x11
        /*003e*/ 	.short	(.L_11 - .L_10)
	.align		4
.L_10:
        /*0040*/ 	.word	index@(_Z16dotProductSharedPfS_S_)
        /*0044*/ 	.word	0x00000000


	//----- nvinfo : EIATTR_MIN_STACK_SIZE
	.align		4
.L_11:
        /*0048*/ 	.byte	0x04, 0x12
        /*004a*/ 	.short	(.L_13 - .L_12)
	.align		4
.L_12:
        /*004c*/ 	.word	index@(_Z16dotProductSharedPfS_S_)
        /*0050*/ 	.word	0x00000000


	//----- nvinfo : EIATTR_MIN_STACK_SIZE
	.align		4
.L_13:
        /*0054*/ 	.byte	0x04, 0x12
        /*0056*/ 	.short	(.L_15 - .L_14)
	.align		4
.L_14:
        /*0058*/ 	.word	index@(_Z16dotProductGlobalPfS_S_S_)
        /*005c*/ 	.word	0x00000000


	//----- nvinfo : EIATTR_MIN_STACK_SIZE
	.align		4
.L_15:
        /*0060*/ 	.byte	0x04, 0x12
        /*0062*/ 	.short	(.L_17 - .L_16)
	.align		4
.L_16:
        /*0064*/ 	.word	index@(_Z21dotProductWarpShufflePfS_S_)
        /*0068*/ 	.word	0x00000000
.L_17:


//--------------------- .nv.compat                --------------------------
	.section	.nv.compat,"",@"SHT_CUDA_COMPAT_INFO"
	.align	4
        /*0000*/ 	.byte	0x02, 0x09, 0x00, 0x00, 0x02, 0x02, 0x01, 0x00, 0x02, 0x05, 0x05, 0x00, 0x03, 0x07, 0x01, 0x01
        /*0010*/ 	.byte	0x02, 0x03, 0x00, 0x00, 0x02, 0x06, 0x01, 0x00, 0x04, 0x0b, 0x08, 0x00, 0x09, 0x00, 0x00, 0x00
        /*0020*/ 	.byte	0x00, 0x00, 0x00, 0x00


//--------------------- .nv.info._Z16dotProductSharedPfS_S_ --------------------------
	.section	.nv.info._Z16dotProductSharedPfS_S_,"",@"SHT_CUDA_INFO"
	.sectionflags	@""
	.align	4


	//----- nvinfo : EIATTR_CUDA_API_VERSION
	.align		4
        /*0000*/ 	.byte	0x04, 0x37
        /*0002*/ 	.short	(.L_19 - .L_18)
.L_18:
        /*0004*/ 	.word	0x00000082


	//----- nvinfo : EIATTR_KPARAM_INFO
	.align		4
.L_19:
        /*0008*/ 	.byte	0x04, 0x17
        /*000a*/ 	.short	(.L_21 - .L_20)
.L_20:
        /*000c*/ 	.word	0x00000000
        /*0010*/ 	.short	0x0002
        /*0012*/ 	.short	0x0010
        /*0014*/ 	.byte	0x00, 0xf5, 0x21, 0x00


	//----- nvinfo : EIATTR_KPARAM_INFO
	.align		4
.L_21:
        /*0018*/ 	.byte	0x04, 0x17
        /*001a*/ 	.short	(.L_23 - .L_22)
.L_22:
        /*001c*/ 	.word	0x00000000
        /*0020*/ 	.short	0x0001
        /*0022*/ 	.short	0x0008
        /*0024*/ 	.byte	0x00, 0xf5, 0x21, 0x00


	//----- nvinfo : EIATTR_KPARAM_INFO
	.align		4
.L_23:
        /*0028*/ 	.byte	0x04, 0x17
        /*002a*/ 	.short	(.L_25 - .L_24)
.L_24:
        /*002c*/ 	.word	0x00000000
        /*0030*/ 	.short	0x0000
        /*0032*/ 	.short	0x0000
        /*0034*/ 	.byte	0x00, 0xf5, 0x21, 0x00


	//----- nvinfo : EIATTR_SPARSE_MMA_MASK
	.align		4
.L_25:
        /*0038*/ 	.byte	0x03, 0x50
        /*003a*/ 	.short	0x0000


	//----- nvinfo : EIATTR_MAXREG_COUNT
	.align		4
        /*003c*/ 	.byte	0x03, 0x1b
        /*003e*/ 	.short	0x00ff


	//----- nvinfo : EIATTR_NUM_BARRIERS
	.align		4
        /*0040*/ 	.byte	0x02, 0x4c
        /*0042*/ 	.byte	0x01
	.zero		1


	//----- nvinfo : EIATTR_MERCURY_ISA_VERSION
	.align		4
        /*0044*/ 	.byte	0x03, 0x5f
        /*0046*/ 	.short	0x0101


	//----- nvinfo : EIATTR_VRC_CTA_INIT_COUNT
	.align		4
        /*0048*/ 	.byte	0x02, 0x4a
	.zero		1
	.zero		1


	//----- nvinfo : EIATTR_EXIT_INSTR_OFFSETS
	.align		4
        /*004c*/ 	.byte	0x04, 0x1c
        /*004e*/ 	.short	(.L_27 - .L_26)


	//   ....[0]....
.L_26:
        /*0050*/ 	.word	0x000002c0


	//   ....[1]....
        /*0054*/ 	.word	0x00000330


	//----- nvinfo : EIATTR_CRS_STACK_SIZE
	.align		4
.L_27:
        /*0058*/ 	.byte	0x04, 0x1e
        /*005a*/ 	.short	(.L_29 - .L_28)
.L_28:
        /*005c*/ 	.word	0x00000000


	//----- nvinfo : EIATTR_CBANK_PARAM_SIZE
	.align		4
.L_29:
        /*0060*/ 	.byte	0x03, 0x19
        /*0062*/ 	.short	0x0018


	//----- nvinfo : EIATTR_PARAM_CBANK
	.align		4
        /*0064*/ 	.byte	0x04, 0x0a
        /*0066*/ 	.short	(.L_31 - .L_30)
	.align		4
.L_30:
        /*0068*/ 	.word	index@(.nv.constant0._Z16dotProductSharedPfS_S_)
        /*006c*/ 	.short	0x0380
        /*006e*/ 	.short	0x0018


	//----- nvinfo : EIATTR_SW_WAR
	.align		4
.L_31:
        /*0070*/ 	.byte	0x04, 0x36
        /*0072*/ 	.short	(.L_33 - .L_32)
.L_32:
        /*0074*/ 	.word	0x00000008
.L_33:


//--------------------- .nv.info._Z16dotProductGlobalPfS_S_S_ --------------------------
	.section	.nv.info._Z16dotProductGlobalPfS_S_S_,"",@"SHT_CUDA_INFO"
	.sectionflags	@""
	.align	4


	//----- nvinfo : EIATTR_CUDA_API_VERSION
	.align		4
        /*0000*/ 	.byte	0x04, 0x37
        /*0002*/ 	.short	(.L_35 - .L_34)
.L_34:
        /*0004*/ 	.word	0x00000082


	//----- nvinfo : EIATTR_KPARAM_INFO
	.align		4
.L_35:
        /*0008*/ 	.byte	0x04, 0x17
        /*000a*/ 	.short	(.L_37 - .L_36)
.L_36:
        /*000c*/ 	.word	0x00000000
        /*0010*/ 	.short	0x0003
        /*0012*/ 	.short	0x0018
        /*0014*/ 	.byte	0x00, 0xf5, 0x21, 0x00


	//----- nvinfo : EIATTR_KPARAM_INFO
	.align		4
.L_37:
        /*0018*/ 	.byte	0x04, 0x17
        /*001a*/ 	.short	(.L_39 - .L_38)
.L_38:
        /*001c*/ 	.word	0x00000000
        /*0020*/ 	.short	0x0002
        /*0022*/ 	.short	0x0010
        /*0024*/ 	.byte	0x00, 0xf5, 0x21, 0x00


	//----- nvinfo : EIATTR_KPARAM_INFO
	.align		4
.L_39:
        /*0028*/ 	.byte	0x04, 0x17
        /*002a*/ 	.short	(.L_41 - .L_40)
.L_40:
        /*002c*/ 	.word	0x00000000
        /*0030*/ 	.short	0x0001
        /*0032*/ 	.short	0x0008
        /*0034*/ 	.byte	0x00, 0xf5, 0x21, 0x00


	//----- nvinfo : EIATTR_KPARAM_INFO
	.align		4
.L_41:
        /*0038*/ 	.byte	0x04, 0x17
        /*003a*/ 	.short	(.L_43 - .L_42)
.L_42:
        /*003c*/ 	.word	0x00000000
        /*0040*/ 	.short	0x0000
        /*0042*/ 	.short	0x0000
        /*0044*/ 	.byte	0x00, 0xf5, 0x21, 0x00


	//----- nvinfo : EIATTR_SPARSE_MMA_MASK
	.align		4
.L_43:
        /*0048*/ 	.byte	0x03, 0x50
        /*004a*/ 	.short	0x0000


	//----- nvinfo : EIATTR_MAXREG_COUNT
	.align		4
        /*004c*/ 	.byte	0x03, 0x1b
        /*004e*/ 	.short	0x00ff


	//----- nvinfo : EIATTR_NUM_BARRIERS
	.align		4
        /*0050*/ 	.byte	0x02, 0x4c
        /*0052*/ 	.byte	0x01
	.zero		1


	//----- nvinfo : EIATTR_MERCURY_ISA_VERSION
	.align		4
        /*0054*/ 	.byte	0x03, 0x5f
        /*0056*/ 	.short	0x0101


	//----- nvinfo : EIATTR_VRC_CTA_INIT_COUNT
	.align		4
        /*0058*/ 	.byte	0x02, 0x4a
	.zero		1
	.zero		1


	//----- nvinfo : EIATTR_EXIT_INSTR_OFFSETS
	.align		4
        /*005c*/ 	.byte	0x04, 0x1c
        /*005e*/ 	.short	(.L_45 - .L_44)


	//   ....[0]....
.L_44:
        /*0060*/ 	.word	0x000002d0


	//   ....[1]....
        /*0064*/ 	.word	0x00000350


	//----- nvinfo : EIATTR_CRS_STACK_SIZE
	.align		4
.L_45:
        /*0068*/ 	.byte	0x04, 0x1e
        /*006a*/ 	.short	(.L_47 - .L_46)
.L_46:
        /*006c*/ 	.word	0x00000000


	//----- nvinfo : EIATTR_CBANK_PARAM_SIZE
	.align		4
.L_47:
        /*0070*/ 	.byte	0x03, 0x19
        /*0072*/ 	.short	0x0020


	//----- nvinfo : EIATTR_PARAM_CBANK
	.align		4
        /*0074*/ 	.byte	0x04, 0x0a
        /*0076*/ 	.short	(.L_49 - .L_48)
	.align		4
.L_48:
        /*0078*/ 	.word	index@(.nv.constant0._Z16dotProductGlobalPfS_S_S_)
        /*007c*/ 	.short	0x0380
        /*007e*/ 	.short	0x0020


	//----- nvinfo : EIATTR_SW_WAR
	.align		4
.L_49:
        /*0080*/ 	.byte	0x04, 0x36
        /*0082*/ 	.short	(.L_51 - .L_50)
.L_50:
        /*0084*/ 	.word	0x00000008
.L_51:


//--------------------- .nv.info._Z21dotProductWarpShufflePfS_S_ --------------------------
	.section	.nv.info._Z21dotProductWarpShufflePfS_S_,"",@"SHT_CUDA_INFO"
	.sectionflags	@""
	.align	4


	//----- nvinfo : EIATTR_CUDA_API_VERSION
	.align		4
        /*0000*/ 	.byte	0x04, 0x37
        /*0002*/ 	.short	(.L_53 - .L_52)
.L_52:
        /*0004*/ 	.word	0x00000082


	//----- nvinfo : EIATTR_KPARAM_INFO
	.align		4
.L_53:
        /*0008*/ 	.byte	0x04, 0x17
        /*000a*/ 	.short	(.L_55 - .L_54)
.L_54:
        /*000c*/ 	.word	0x00000000
        /*0010*/ 	.short	0x0002
        /*0012*/ 	.short	0x0010
        /*0014*/ 	.byte	0x00, 0xf5, 0x21, 0x00


	//----- nvinfo : EIATTR_KPARAM_INFO
	.align		4
.L_55:
        /*0018*/ 	.byte	0x04, 0x17
        /*001a*/ 	.short	(.L_57 - .L_56)
.L_56:
        /*001c*/ 	.word	0x00000000
        /*0020*/ 	.short	0x0001
        /*0022*/ 	.short	0x0008
        /*0024*/ 	.byte	0x00, 0xf5, 0x21, 0x00


	//----- nvinfo : EIATTR_KPARAM_INFO
	.align		4
.L_57:
        /*0028*/ 	.byte	0x04, 0x17
        /*002a*/ 	.short	(.L_59 - .L_58)
.L_58:
        /*002c*/ 	.word	0x00000000
        /*0030*/ 	.short	0x0000
        /*0032*/ 	.short	0x0000
        /*0034*/ 	.byte	0x00, 0xf5, 0x21, 0x00


	//----- nvinfo : EIATTR_SPARSE_MMA_MASK
	.align		4
.L_59:
        /*0038*/ 	.byte	0x03, 0x50
        /*003a*/ 	.short	0x0000


	//----- nvinfo : EIATTR_MAXREG_COUNT
	.align		4
        /*003c*/ 	.byte	0x03, 0x1b
        /*003e*/ 	.short	0x00ff


	//----- nvinfo : EIATTR_MERCURY_ISA_VERSION
	.align		4
        /*0040*/ 	.byte	0x03, 0x5f
        /*0042*/ 	.short	0x0101


	//----- nvinfo : EIATTR_COOP_GROUP_MASK_REGIDS
	.align		4
        /*0044*/ 	.byte	0x04, 0x29
        /*0046*/ 	.short	(.L_61 - .L_60)


	//   ....[0]....
.L_60:
        /*0048*/ 	.word	0xffffffff


	//   ....[1]....
        /*004c*/ 	.word	0xffffffff


	//   ....[2]....
        /*0050*/ 	.word	0xffffffff


	//   ....[3]....
        /*0054*/ 	.word	0xffffffff


	//   ....[4]....
        /*0058*/ 	.word	0xffffffff


	//----- nvinfo : EIATTR_COOP_GROUP_INSTR_OFFSETS
	.align		4
.L_61:
        /*005c*/ 	.byte	0x04, 0x28
        /*005e*/ 	.short	(.L_63 - .L_62)


	//   ....[0]....
.L_62:
        /*0060*/ 	.word	0x00000180


	//   ....[1]....
        /*0064*/ 	.word	0x000001b0


	//   ....[2]....
        /*0068*/ 	.word	0x000001d0


	//   ....[3]....
        /*006c*/ 	.word	0x000001f0


	//   ....[4]....
        /*0070*/ 	.word	0x00000210


	//----- nvinfo : EIATTR_VRC_CTA_INIT_COUNT
	.align		4
.L_63:
        /*0074*/ 	.byte	0x02, 0x4a
	.zero		1
	.zero		1


	//----- nvinfo : EIATTR_EXIT_INSTR_OFFSETS
	.align		4
        /*0078*/ 	.byte	0x04, 0x1c
        /*007a*/ 	.short	(.L_65 - .L_64)


	//   ....[0]....
.L_64:
        /*007c*/ 	.word	0x00000220


	//   ....[1]....
        /*0080*/ 	.word	0x00000260


	//----- nvinfo : EIATTR_CRS_STACK_SIZE
	.align		4
.L_65:
        /*0084*/ 	.byte	0x04, 0x1e
        /*0086*/ 	.short	(.L_67 - .L_66)
.L_66:
        /*0088*/ 	.word	0x00000000


	//----- nvinfo : EIATTR_CBANK_PARAM_SIZE
	.align		4
.L_67:
        /*008c*/ 	.byte	0x03, 0x19
        /*008e*/ 	.short	0x0018


	//----- nvinfo : EIATTR_PARAM_CBANK
	.align		4
        /*0090*/ 	.byte	0x04, 0x0a
        /*0092*/ 	.short	(.L_69 - .L_68)
	.align		4
.L_68:
        /*0094*/ 	.word	index@(.nv.constant0._Z21dotProductWarpShufflePfS_S_)
        /*0098*/ 	.short	0x0380
        /*009a*/ 	.short	0x0018


	//----- nvinfo : EIATTR_SW_WAR
	.align		4
.L_69:
        /*009c*/ 	.byte	0x04, 0x36
        /*009e*/ 	.short	(.L_71 - .L_70)
.L_70:
        /*00a0*/ 	.word	0x00000008
.L_71:


//--------------------- .nv.callgraph             --------------------------
	.section	.nv.callgraph,"",@"SHT_CUDA_CALLGRAPH"
	.align	4
	.sectionentsize	8
	.align		4
        /*0000*/ 	.word	0x00000000
	.align		4
        /*0004*/ 	.word	0xffffffff
	.align		4
        /*0008*/ 	.word	0x00000000
	.align		4
        /*000c*/ 	.word	0xfffffffe
	.align		4
        /*0010*/ 	.word	0x00000000
	.align		4
        /*0014*/ 	.word	0xfffffffd
	.align		4
        /*0018*/ 	.word	0x00000000
	.align		4
        /*001c*/ 	.word	0xfffffffc


//--------------------- .text._Z16dotProductSharedPfS_S_ --------------------------
	.section	.text._Z16dotProductSharedPfS_S_,"ax",@progbits
	.align	128
        .global         _Z16dotProductSharedPfS_S_
        .type           _Z16dotProductSharedPfS_S_,@function
        .size           _Z16dotProductSharedPfS_S_,(.L_x_16 - _Z16dotProductSharedPfS_S_)
        .other          _Z16dotProductSharedPfS_S_,@"STO_CUDA_ENTRY STV_DEFAULT"
_Z16dotProductSharedPfS_S_:
.text._Z16dotProductSharedPfS_S_:
[----:B------:R-:W-:Y:S01]  /*0000*/  LDC R1, c[0x0][0x37c] ;  /* 0x0000df00ff017b82 */ /* 0x000fe20000000800 */
[----:B------:R-:W0:Y:S07]  /*0010*/  S2R R13, SR_TID.X ;  /* 0x00000000000d7919 */ /* 0x000e2e0000002100 */
[----:B------:R-:W0:Y:S01]  /*0020*/  S2UR UR4, SR_CTAID.X ;  /* 0x00000000000479c3 */ /* 0x000e220000002500 */
[----:B------:R-:W1:Y:S01]  /*0030*/  LDCU.64 UR6, c[0x0][0x358] ;  /* 0x00006b00ff0677ac */ /* 0x000e620008000a00 */
[----:B------:R-:W-:Y:S01]  /*0040*/  BSSY.RECONVERGENT B0, `(.L_x_0) ;  /* 0x0000013000007945 */ /* 0x000fe20003800200 */
[----:B------:R-:W-:-:S05]  /*0050*/  IMAD.MOV.U32 R11, RZ, RZ, RZ ;  /* 0x000000ffff0b7224 */ /* 0x000fca00078e00ff */
[----:B------:R-:W0:Y:S02]  /*0060*/  LDC R10, c[0x0][0x360] ;  /* 0x0000d800ff0a7b82 */ /* 0x000e240000000800 */
[----:B0-----:R-:W-:-:S05]  /*0070*/  IMAD R0, R10, UR4, R13 ;  /* 0x000000040a007c24 */ /* 0x001fca000f8e020d */
[----:B------:R-:W-:-:S13]  /*0080*/  ISETP.GT.AND P0, PT, R0, 0xffffff, PT ;  /* 0x00ffffff0000780c */ /* 0x000fda0003f04270 */
[----:B-1----:R-:W-:Y:S05]  /*0090*/  @P0 BRA `(.L_x_1) ;  /* 0x0000000000340947 */ /* 0x002fea0003800000 */
[----:B------:R-:W0:Y:S01]  /*00a0*/  LDC.64 R6, c[0x0][0x380] ;  /* 0x0000e000ff067b82 */ /* 0x000e220000000a00 */
[----:B------:R-:W1:Y:S01]  /*00b0*/  LDCU UR4, c[0x0][0x370] ;  /* 0x00006e00ff0477ac */ /* 0x000e620008000800 */
[----:B------:R-:W-:-:S06]  /*00c0*/  HFMA2 R11, -RZ, RZ, 0, 0 ;  /* 0x00000000ff0b7431 */ /* 0x000fcc00000001ff */
[----:B------:R-:W2:Y:S01]  /*00d0*/  LDC.64 R8, c[0x0][0x388] ;  /* 0x0000e200ff087b82 */ /* 0x000ea20000000a00 */
[----:B-1----:R-:W-:-:S07]  /*00e0*/  IMAD R15, R10, UR4, RZ ;  /* 0x000000040a0f7c24 */ /* 0x002fce000f8e02ff */
.L_x_2:
[----:B0-----:R-:W-:-:S04]  /*00f0*/  IMAD.WIDE R2, R0, 0x4, R6 ;  /* 0x0000000400027825 */ /* 0x001fc800078e0206 */
[----:B--2---:R-:W-:Y:S02]  /*0100*/  IMAD.WIDE R4, R0, 0x4, R8 ;  /* 0x0000000400047825 */ /* 0x004fe400078e0208 */
[----:B------:R-:W2:Y:S04]  /*0110*/  LDG.E R2, desc[UR6][R2.64] ;  /* 0x0000000602027981 */ /* 0x000ea8000c1e1900 */
[----:B------:R-:W2:Y:S01]  /*0120*/  LDG.E R4, desc[UR6][R4.64] ;  /* 0x0000000604047981 */ /* 0x000ea2000c1e1900 */
[----:B------:R-:W-:-:S05]  /*0130*/  IMAD.IADD R0, R15, 0x1, R0 ;  /* 0x000000010f007824 */ /* 0x000fca00078e0200 */
[----:B------:R-:W-:Y:S01]  /*0140*/  ISETP.GE.AND P0, PT, R0, 0x1000000, PT ;  /* 0x010000000000780c */ /* 0x000fe20003f06270 */
[----:B--2---:R-:W-:-:S12]  /*0150*/  FFMA R11, R2, R4, R11 ;  /* 0x00000004020b7223 */ /* 0x004fd8000000000b */
[----:B------:R-:W-:Y:S05]  /*0160*/  @!P0 BRA `(.L_x_2) ;  /* 0xfffffffc00e08947 */ /* 0x000fea000383ffff */
.L_x_1:
[----:B------:R-:W-:Y:S05]  /*0170*/  BSYNC.RECONVERGENT B0 ;  /* 0x0000000000007941 */ /* 0x000fea0003800200 */
.L_x_0:
[----:B------:R-:W0:Y:S01]  /*0180*/  S2UR UR5, SR_CgaCtaId ;  /* 0x00000000000579c3 */ /* 0x000e220000008800 */
[----:B------:R-:W-:Y:S01]  /*0190*/  UMOV UR4, 0x400 ;  /* 0x0000040000047882 */ /* 0x000fe20000000000 */
[----:B------:R-:W-:Y:S02]  /*01a0*/  ISETP.GE.U32.AND P1, PT, R10, 0x2, PT ;  /* 0x000000020a00780c */ /* 0x000fe40003f26070 */
[----:B------:R-:W-:Y:S01]  /*01b0*/  ISETP.NE.AND P0, PT, R13, RZ, PT ;  /* 0x000000ff0d00720c */ /* 0x000fe20003f05270 */
[----:B0-----:R-:W-:-:S06]  /*01c0*/  ULEA UR4, UR5, UR4, 0x18 ;  /* 0x0000000405047291 */ /* 0x001fcc000f8ec0ff */
[----:B------:R-:W-:-:S05]  /*01d0*/  LEA R0, R13, UR4, 0x2 ;  /* 0x000000040d007c11 */ /* 0x000fca000f8e10ff */
[----:B------:R0:W-:Y:S01]  /*01e0*/  STS [R0], R11 ;  /* 0x0000000b00007388 */ /* 0x0001e20000000800 */
[----:B------:R-:W-:Y:S06]  /*01f0*/  BAR.SYNC.DEFER_BLOCKING 0x0 ;  /* 0x0000000000007b1d */ /* 0x000fec0000010000 */
[----:B------:R-:W-:Y:S05]  /*0200*/  @!P1 BRA `(.L_x_3) ;  /* 0x00000000002c9947 */ /* 0x000fea0003800000 */
.L_x_4:
[----:B------:R-:W-:-:S04]  /*0210*/  SHF.R.U32.HI R4, RZ, 0x1, R10 ;  /* 0x00000001ff047819 */ /* 0x000fc8000001160a */
[----:B------:R-:W-:-:S13]  /*0220*/  ISETP.GE.U32.AND P1, PT, R13, R4, PT ;  /* 0x000000040d00720c */ /* 0x000fda0003f26070 */
[----:B------:R-:W-:Y:S01]  /*0230*/  @!P1 LEA R2, R4, R0, 0x2 ;  /* 0x0000000004029211 */ /* 0x000fe200078e10ff */
[----:B------:R-:W-:Y:S05]  /*0240*/  @!P1 LDS R3, [R0] ;  /* 0x0000000000039984 */ /* 0x000fea0000000800 */
[----:B------:R-:W1:Y:S02]  /*0250*/  @!P1 LDS R2, [R2] ;  /* 0x0000000002029984 */ /* 0x000e640000000800 */
[----:B-1----:R-:W-:-:S05]  /*0260*/  @!P1 FADD R3, R2, R3 ;  /* 0x0000000302039221 */ /* 0x002fca0000000000 */
[----:B------:R1:W-:Y:S01]  /*0270*/  @!P1 STS [R0], R3 ;  /* 0x0000000300009388 */ /* 0x0003e20000000800 */
[----:B------:R-:W-:Y:S01]  /*0280*/  BAR.SYNC.DEFER_BLOCKING 0x0 ;  /* 0x0000000000007b1d */ /* 0x000fe20000010000 */
[----:B------:R-:W-:Y:S01]  /*0290*/  ISETP.GT.U32.AND P1, PT, R10, 0x3, PT ;  /* 0x000000030a00780c */ /* 0x000fe20003f24070 */
[----:B------:R-:W-:-:S12]  /*02a0*/  IMAD.MOV.U32 R10, RZ, RZ, R4 ;  /* 0x000000ffff0a7224 */ /* 0x000fd800078e0004 */
[----:B-1----:R-:W-:Y:S05]  /*02b0*/  @P1 BRA `(.L_x_4) ;  /* 0xfffffffc00d41947 */ /* 0x002fea000383ffff */
.L_x_3:
[----:B------:R-:W-:Y:S05]  /*02c0*/  @P0 EXIT ;  /* 0x000000000000094d */ /* 0x000fea0003800000 */
[----:B------:R-:W1:Y:S01]  /*02d0*/  S2UR UR5, SR_CgaCtaId ;  /* 0x00000000000579c3 */ /* 0x000e620000008800 */
[----:B------:R-:W-:-:S07]  /*02e0*/  UMOV UR4, 0x400 ;  /* 0x0000040000047882 */ /* 0x000fce0000000000 */
[----:B------:R-:W2:Y:S01]  /*02f0*/  LDC.64 R2, c[0x0][0x390] ;  /* 0x0000e400ff027b82 */ /* 0x000ea20000000a00 */
[----:B-1----:R-:W-:-:S09]  /*0300*/  ULEA UR4, UR5, UR4, 0x18 ;  /* 0x0000000405047291 */ /* 0x002fd2000f8ec0ff */
[----:B------:R-:W2:Y:S04]  /*0310*/  LDS R5, [UR4] ;  /* 0x00000004ff057984 */ /* 0x000ea80008000800 */
[----:B--2---:R-:W-:Y:S01]  /*0320*/  REDG.E.ADD.F32.FTZ.RN.STRONG.GPU desc[UR6][R2.64], R5 ;  /* 0x00000005020079a6 */ /* 0x004fe2000c12f306 */
[----:B------:R-:W-:Y:S05]  /*0330*/  EXIT ;  /* 0x000000000000794d */ /* 0x000fea0003800000 */
.L_x_5:
[----:B------:R-:W-:-:S00]  /*0340*/  BRA `(.L_x_5) ;  /* 0xfffffffc00fc7947 */ /* 0x000fc0000383ffff */
[----:B------:R-:W-:-:S00]  /*0350*/  NOP ;  /* 0x0000000000007918 */ /* 0x000fc00000000000 */
        /* <DEDUP_REMOVED lines=10> */
.L_x_16:


//--------------------- .text._Z16dotProductGlobalPfS_S_S_ --------------------------
	.section	.text._Z16dotProductGlobalPfS_S_S_,"ax",@progbits
	.align	128
        .global         _Z16dotProductGlobalPfS_S_S_
        .type           _Z16dotProductGlobalPfS_S_S_,@function
        .size           _Z16dotProductGlobalPfS_S_S_,(.L_x_17 - _Z16dotProductGlobalPfS_S_S_)
        .other          _Z16dotProductGlobalPfS_S_S_,@"STO_CUDA_ENTRY STV_DEFAULT"
_Z16dotProductGlobalPfS_S_S_:
.text._Z16dotProductGlobalPfS_S_S_:
[----:B------:R-:W-:Y:S01]  /*0000*/  LDC R1, c[0x0][0x37c] ;  /* 0x0000df00ff017b82 */ /* 0x000fe20000000800 */
[----:B------:R-:W0:Y:S01]  /*0010*/  S2R R12, SR_TID.X ;  /* 0x00000000000c7919 */ /* 0x000e220000002100 */
[----:B------:R-:W1:Y:S01]  /*0020*/  LDCU UR4, c[0x0][0x360] ;  /* 0x00006c00ff0477ac */ /* 0x000e620008000800 */
[----:B------:R-:W-:Y:S01]  /*0030*/  BSSY.RECONVERGENT B0, `(.L_x_6) ;  /* 0x0000015000007945 */ /* 0x000fe20003800200 */
[----:B------:R-:W-:Y:S01]  /*0040*/  IMAD.MOV.U32 R11, RZ, RZ, RZ ;  /* 0x000000ffff0b7224 */ /* 0x000fe200078e00ff */
[----:B------:R-:W0:Y:S01]  /*0050*/  S2R R13, SR_CTAID.X ;  /* 0x00000000000d7919 */ /* 0x000e220000002500 */
[----:B------:R-:W2:Y:S01]  /*0060*/  LDCU.64 UR6, c[0x0][0x358] ;  /* 0x00006b00ff0677ac */ /* 0x000ea20008000a00 */
[----:B-1----:R-:W-:Y:S02]  /*0070*/  IMAD.U32 R10, RZ, RZ, UR4 ;  /* 0x00000004ff0a7e24 */ /* 0x002fe4000f8e00ff */
[----:B0-----:R-:W-:-:S05]  /*0080*/  IMAD R0, R13, UR4, R12 ;  /* 0x000000040d007c24 */ /* 0x001fca000f8e020c */
[----:B------:R-:W-:-:S13]  /*0090*/  ISETP.GT.AND P0, PT, R0, 0xffffff, PT ;  /* 0x00ffffff0000780c */ /* 0x000fda0003f04270 */
[----:B--2---:R-:W-:Y:S05]  /*00a0*/  @P0 BRA `(.L_x_7) ;  /* 0x0000000000340947 */ /* 0x004fea0003800000 */
[----:B------:R-:W0:Y:S01]  /*00b0*/  LDC.64 R6, c[0x0][0x380] ;  /* 0x0000e000ff067b82 */ /* 0x000e220000000a00 */
[----:B------:R-:W1:Y:S01]  /*00c0*/  LDCU UR4, c[0x0][0x370] ;  /* 0x00006e00ff0477ac */ /* 0x000e620008000800 */
[----:B------:R-:W-:-:S06]  /*00d0*/  HFMA2 R11, -RZ, RZ, 0, 0 ;  /* 0x00000000ff0b7431 */ /* 0x000fcc00000001ff */
[----:B------:R-:W2:Y:S01]  /*00e0*/  LDC.64 R8, c[0x0][0x388] ;  /* 0x0000e200ff087b82 */ /* 0x000ea20000000a00 */
[----:B-1----:R-:W-:-:S07]  /*00f0*/  IMAD R15, R10, UR4, RZ ;  /* 0x000000040a0f7c24 */ /* 0x002fce000f8e02ff */
.L_x_8:
        /* <DEDUP_REMOVED lines=8> */
.L_x_7:
[----:B------:R-:W-:Y:S05]  /*0180*/  BSYNC.RECONVERGENT B0 ;  /* 0x0000000000007941 */ /* 0x000fea0003800200 */
.L_x_6:
        /* <DEDUP_REMOVED lines=9> */
.L_x_10:
        /* <DEDUP_REMOVED lines=8> */
[----:B------:R-:W-:Y:S02]  /*02a0*/  ISETP.GT.U32.AND P1, PT, R10, 0x3, PT ;  /* 0x000000030a00780c */ /* 0x000fe40003f24070 */
[----:B------:R-:W-:-:S11]  /*02b0*/  MOV R10, R5 ;  /* 0x00000005000a7202 */ /* 0x000fd60000000f00 */
[----:B-1----:R-:W-:Y:S05]  /*02c0*/  @P1 BRA `(.L_x_10) ;  /* 0xfffffffc00d41947 */ /* 0x002fea000383ffff */
.L_x_9:
[----:B------:R-:W-:Y:S05]  /*02d0*/  @P0 EXIT ;  /* 0x000000000000094d */ /* 0x000fea0003800000 */
[----:B------:R-:W1:Y:S01]  /*02e0*/  S2UR UR5, SR_CgaCtaId ;  /* 0x00000000000579c3 */ /* 0x000e620000008800 */
[----:B------:R-:W-:-:S07]  /*02f0*/  UMOV UR4, 0x400 ;  /* 0x0000040000047882 */ /* 0x000fce0000000000 */
[----:B------:R-:W2:Y:S01]  /*0300*/  LDC.64 R2, c[0x0][0x398] ;  /* 0x0000e600ff027b82 */ /* 0x000ea20000000a00 */
[----:B-1----:R-:W-:Y:S01]  /*0310*/  ULEA UR4, UR5, UR4, 0x18 ;  /* 0x0000000405047291 */ /* 0x002fe2000f8ec0ff */
[----:B--2---:R-:W-:-:S08]  /*0320*/  IMAD.WIDE.U32 R2, R13, 0x4, R2 ;  /* 0x000000040d027825 */ /* 0x004fd000078e0002 */
[----:B------:R-:W1:Y:S04]  /*0330*/  LDS R5, [UR4] ;  /* 0x00000004ff057984 */ /* 0x000e680008000800 */
[----:B-1----:R-:W-:Y:S01]  /*0340*/  STG.E desc[UR6][R2.64], R5 ;  /* 0x0000000502007986 */ /* 0x002fe2000c101906 */
[----:B------:R-:W-:Y:S05]  /*0350*/  EXIT ;  /* 0x000000000000794d */ /* 0x000fea0003800000 */
.L_x_11:
        /* <DEDUP_REMOVED lines=10> */
.L_x_17:


//--------------------- .text._Z21dotProductWarpShufflePfS_S_ --------------------------
	.section	.text._Z21dotProductWarpShufflePfS_S_,"ax",@progbits
	.align	128
        .global         _Z21dotProductWarpShufflePfS_S_
        .type           _Z21dotProductWarpShufflePfS_S_,@function
        .size           _Z21dotProductWarpShufflePfS_S_,(.L_x_18 - _Z21dotProductWarpShufflePfS_S_)
        .other          _Z21dotProductWarpShufflePfS_S_,@"STO_CUDA_ENTRY STV_DEFAULT"
_Z21dotProductWarpShufflePfS_S_:
.text._Z21dotProductWarpShufflePfS_S_:
[----:B------:R-:W-:Y:S01]  /*0000*/  LDC R1, c[0x0][0x37c] ;  /* 0x0000df00ff017b82 */ /* 0x000fe20000000800 */
[----:B------:R-:W0:Y:S07]  /*0010*/  S2R R12, SR_TID.X ;  /* 0x00000000000c7919 */ /* 0x000e2e0000002100 */
[----:B------:R-:W0:Y:S01]  /*0020*/  S2UR UR4, SR_CTAID.X ;  /* 0x00000000000479c3 */ /* 0x000e220000002500 */
[----:B------:R-:W-:Y:S01]  /*0030*/  BSSY.RECONVERGENT B0, `(.L_x_12) ;  /* 0x0000014000007945 */ /* 0x000fe20003800200 */
[----:B------:R-:W-:-:S06]  /*0040*/  HFMA2 R10, -RZ, RZ, 0, 0 ;  /* 0x00000000ff0a7431 */ /* 0x000fcc00000001ff */
[----:B------:R-:W0:Y:S02]  /*0050*/  LDC R11, c[0x0][0x360] ;  /* 0x0000d800ff0b7b82 */ /* 0x000e240000000800 */
[----:B0-----:R-:W-:Y:S01]  /*0060*/  IMAD R0, R11, UR4, R12 ;  /* 0x000000040b007c24 */ /* 0x001fe2000f8e020c */
[----:B------:R-:W0:Y:S04]  /*0070*/  LDCU.64 UR4, c[0x0][0x358] ;  /* 0x00006b00ff0477ac */ /* 0x000e280008000a00 */
[----:B------:R-:W-:-:S13]  /*0080*/  ISETP.GT.AND P0, PT, R0, 0xffffff, PT ;  /* 0x00ffffff0000780c */ /* 0x000fda0003f04270 */
[----:B------:R-:W-:Y:S05]  /*0090*/  @P0 BRA `(.L_x_13) ;  /* 0x0000000000340947 */ /* 0x000fea0003800000 */
[----:B------:R-:W1:Y:S01]  /*00a0*/  LDC.64 R6, c[0x0][0x380] ;  /* 0x0000e000ff067b82 */ /* 0x000e620000000a00 */
[----:B------:R-:W2:Y:S01]  /*00b0*/  LDCU UR6, c[0x0][0x370] ;  /* 0x00006e00ff0677ac */ /* 0x000ea20008000800 */
[----:B------:R-:W-:-:S06]  /*00c0*/  MOV R10, RZ ;  /* 0x000000ff000a7202 */ /* 0x000fcc0000000f00 */
[----:B------:R-:W3:Y:S01]  /*00d0*/  LDC.64 R8, c[0x0][0x388] ;  /* 0x0000e200ff087b82 */ /* 0x000ee20000000a00 */
[----:B--2---:R-:W-:-:S07]  /*00e0*/  IMAD R11, R11, UR6, RZ ;  /* 0x000000060b0b7c24 */ /* 0x004fce000f8e02ff */
.L_x_14:
[----:B-1----:R-:W-:-:S04]  /*00f0*/  IMAD.WIDE R2, R0, 0x4, R6 ;  /* 0x0000000400027825 */ /* 0x002fc800078e0206 */
[----:B---3--:R-:W-:Y:S02]  /*0100*/  IMAD.WIDE R4, R0, 0x4, R8 ;  /* 0x0000000400047825 */ /* 0x008fe400078e0208 */
[----:B0-----:R-:W2:Y:S04]  /*0110*/  LDG.E R3, desc[UR4][R2.64] ;  /* 0x0000000402037981 */ /* 0x001ea8000c1e1900 */
[----:B------:R-:W2:Y:S01]  /*0120*/  LDG.E R4, desc[UR4][R4.64] ;  /* 0x0000000404047981 */ /* 0x000ea2000c1e1900 */
[----:B------:R-:W-:-:S04]  /*0130*/  IADD3 R0, PT, PT, R11, R0, RZ ;  /* 0x000000000b007210 */ /* 0x000fc80007ffe0ff */
[----:B------:R-:W-:Y:S01]  /*0140*/  ISETP.GE.AND P0, PT, R0, 0x1000000, PT ;  /* 0x010000000000780c */ /* 0x000fe20003f06270 */
[----:B--2---:R-:W-:-:S12]  /*0150*/  FFMA R10, R3, R4, R10 ;  /* 0x00000004030a7223 */ /* 0x004fd8000000000a */
[----:B------:R-:W-:Y:S05]  /*0160*/  @!P0 BRA `(.L_x_14) ;  /* 0xfffffffc00e08947 */ /* 0x000fea000383ffff */
.L_x_13:
[----:B0-----:R-:W-:Y:S05]  /*0170*/  BSYNC.RECONVERGENT B0 ;  /* 0x0000000000007941 */ /* 0x001fea0003800200 */
.L_x_12:
[----:B------:R-:W0:Y:S01]  /*0180*/  SHFL.DOWN PT, R3, R10, 0x10, 0x1f ;  /* 0x0a001f000a037f89 */ /* 0x000e2200000e0000 */
[----:B------:R-:W-:Y:S01]  /*0190*/  LOP3.LUT P0, RZ, R12, 0x1f, RZ, 0xc0, !PT ;  /* 0x0000001f0cff7812 */ /* 0x000fe2000780c0ff */
[----:B0-----:R-:W-:-:S05]  /*01a0*/  FADD R3, R3, R10 ;  /* 0x0000000a03037221 */ /* 0x001fca0000000000 */
[----:B------:R-:W0:Y:S02]  /*01b0*/  SHFL.DOWN PT, R0, R3, 0x8, 0x1f ;  /* 0x09001f0003007f89 */ /* 0x000e2400000e0000 */
[----:B0-----:R-:W-:-:S05]  /*01c0*/  FADD R0, R3, R0 ;  /* 0x0000000003007221 */ /* 0x001fca0000000000 */
[----:B------:R-:W0:Y:S02]  /*01d0*/  SHFL.DOWN PT, R5, R0, 0x4, 0x1f ;  /* 0x08801f0000057f89 */ /* 0x000e2400000e0000 */
[----:B0-----:R-:W-:-:S05]  /*01e0*/  FADD R5, R0, R5 ;  /* 0x0000000500057221 */ /* 0x001fca0000000000 */
[----:B------:R-:W0:Y:S02]  /*01f0*/  SHFL.DOWN PT, R2, R5, 0x2, 0x1f ;  /* 0x08401f0005027f89 */ /* 0x000e2400000e0000 */
[----:B0-----:R-:W-:-:S05]  /*0200*/  FADD R4, R5, R2 ;  /* 0x0000000205047221 */ /* 0x001fca0000000000 */
[----:B------:R0:W1:Y:S01]  /*0210*/  SHFL.DOWN PT, R7, R4, 0x1, 0x1f ;  /* 0x08201f0004077f89 */ /* 0x00006200000e0000 */
[----:B------:R-:W-:Y:S05]  /*0220*/  @P0 EXIT ;  /* 0x000000000000094d */ /* 0x000fea0003800000 */
[----:B------:R-:W2:Y:S01]  /*0230*/  LDC.64 R2, c[0x0][0x390] ;  /* 0x0000e400ff027b82 */ /* 0x000ea20000000a00 */
[----:B-1----:R-:W-:-:S05]  /*0240*/  FADD R7, R4, R7 ;  /* 0x0000000704077221 */ /* 0x002fca0000000000 */
[----:B--2---:R-:W-:Y:S01]  /*0250*/  REDG.E.ADD.F32.FTZ.RN.STRONG.GPU desc[UR4][R2.64], R7 ;  /* 0x00000007020079a6 */ /* 0x004fe2000c12f304 */
[----:B------:R-:W-:Y:S05]  /*0260*/  EXIT ;  /* 0x000000000000794d */ /* 0x000fea0003800000 */
.L_x_15:
        /* <DEDUP_REMOVED lines=9> */
.L_x_18:


//--------------------- .nv.shared._Z16dotProductSharedPfS_S_ --------------------------
	.section	.nv.shared._Z16dotProductSharedPfS_S_,"aw",@nobits
	.sectionflags	@""
	.align	4
.nv.shared._Z16dotProductSharedPfS_S_:
	.zero		2048


//--------------------- .nv.shared.reserved.0     --------------------------
	.section	.nv.shared.reserved.0,"aw",@nobits
	.weak		__nv_reservedSMEM_offset_0_alias
	.size		__nv_reservedSMEM_offset_0_alias, 0, 64
	.other		__nv_reservedSMEM_offset_0_alias,@"STO_CUDA_RESERVED_SHARED STV_DEFAULT"
__nv_reservedSMEM_offset_0_alias:
	.zero		0
	.zero		64


//--------------------- .nv.shared._Z16dotProductGlobalPfS_S_S_ --------------------------
	.section	.nv.shared._Z16dotProductGlobalPfS_S_S_,"aw",@nobits
	.sectionflags	@""
	.align	4
.nv.shared._Z16dotProductGlobalPfS_S_S_:
	.zero		2048


//--------------------- .nv.constant0._Z16dotProductSharedPfS_S_ --------------------------
	.section	.nv.constant0._Z16dotProductSharedPfS_S_,"a",@progbits
	.sectionflags	@""
	.align	4
.nv.constant0._Z16dotProductSharedPfS_S_:
	.zero		920


//--------------------- .nv.constant0._Z16dotProductGlobalPfS_S_S_ --------------------------
	.section	.nv.constant0._Z16dotProductGlobalPfS_S_S_,"a",@progbits
	.sectionflags	@""
	.align	4
.nv.constant0._Z16dotProductGlobalPfS_S_S_:
	.zero		928


//--------------------- .nv.constant0._Z21dotProductWarpShufflePfS_S_ --------------------------
	.section	.nv.constant0._Z21dotProductWarpShufflePfS_S_,"a",@progbits
	.sectionflags	@""
	.align	4
.nv.constant0._Z21dotProductWarpShufflePfS_S_:
	.zero		920


//--------------------- SYMBOLS --------------------------

	.type		.nv.reservedSmem.offset0,@object
	.size		.nv.reservedSmem.offset0,0x4
	.type		.nv.reservedSmem.cap,@object
	.size		.nv.reservedSmem.cap,0x4
